//
// Generated by NVIDIA NVVM Compiler
//
// Compiler Build ID: CL-36424714
// Cuda compilation tools, release 13.0, V13.0.88
// Based on NVVM 20.0.0
//

.version 9.0
.target sm_100
.address_size 64

	// .globl	_Z12MatMulKernel6MatrixS_S_
// _ZZ12MatMulKernel6MatrixS_S_E2As has been demoted
// _ZZ12MatMulKernel6MatrixS_S_E2Bs has been demoted

.visible .entry _Z12MatMulKernel6MatrixS_S_(
	.param .align 8 .b8 _Z12MatMulKernel6MatrixS_S__param_0[24],
	.param .align 8 .b8 _Z12MatMulKernel6MatrixS_S__param_1[24],
	.param .align 8 .b8 _Z12MatMulKernel6MatrixS_S__param_2[24]
)
{
	.reg .pred 	%p<8>;
	.reg .b32 	%r<82>;
	.reg .b32 	%f<74>;
	.reg .b64 	%rd<71>;
	// demoted variable
	.shared .align 4 .b8 _ZZ12MatMulKernel6MatrixS_S_E2As[24];
	// demoted variable
	.shared .align 4 .b8 _ZZ12MatMulKernel6MatrixS_S_E2Bs[24];
	ld.param.u64 	%rd7, [_Z12MatMulKernel6MatrixS_S__param_2+16];
	ld.param.u32 	%r44, [_Z12MatMulKernel6MatrixS_S__param_2+8];
	ld.param.u64 	%rd6, [_Z12MatMulKernel6MatrixS_S__param_1+16];
	ld.param.u32 	%r41, [_Z12MatMulKernel6MatrixS_S__param_1+8];
	ld.param.u64 	%rd5, [_Z12MatMulKernel6MatrixS_S__param_0+16];
	ld.param.u32 	%r38, [_Z12MatMulKernel6MatrixS_S__param_0+8];
	ld.param.v2.u32 	{%r36, %r37}, [_Z12MatMulKernel6MatrixS_S__param_0];
	mov.u32 	%r45, %ctaid.y;
	mov.u32 	%r46, %ctaid.x;
	shl.b32 	%r1, %r45, 1;
	shl.b32 	%r2, %r46, 1;
	mov.u32 	%r3, %tid.y;
	mov.u32 	%r4, %tid.x;
	shr.u32 	%r47, %r36, 31;
	add.s32 	%r48, %r36, %r47;
	shr.s32 	%r5, %r48, 1;
	setp.lt.s32 	%p1, %r36, 2;
	mov.f32 	%f73, 0f00000000;
	@%p1 bra 	$L__BB0_9;
	cvta.to.global.u64 	%rd1, %rd5;
	mul.lo.s32 	%r6, %r1, %r38;
	shl.b32 	%r8, %r41, 1;
	mad.lo.s32 	%r50, %r38, %r3, %r4;
	cvt.s64.s32 	%rd2, %r50;
	mul.lo.s32 	%r51, %r3, 12;
	mov.u32 	%r52, _ZZ12MatMulKernel6MatrixS_S_E2As;
	add.s32 	%r9, %r52, %r51;
	shl.b32 	%r53, %r4, 2;
	add.s32 	%r10, %r9, %r53;
	mad.lo.s32 	%r54, %r41, %r3, %r4;
	cvt.s64.s32 	%rd3, %r54;
	mov.u32 	%r55, _ZZ12MatMulKernel6MatrixS_S_E2Bs;
	add.s32 	%r12, %r55, %r53;
	add.s32 	%r11, %r12, %r51;
	add.s32 	%r56, %r5, -1;
	setp.lt.u32 	%p2, %r56, 3;
	mov.f32 	%f73, 0f00000000;
	mov.b32 	%r81, 0;
	@%p2 bra 	$L__BB0_4;
	and.b32  	%r57, %r5, 1073741820;
	neg.s32 	%r79, %r57;
	add.s32 	%r78, %r6, 4;
	add.s32 	%r77, %r8, %r2;
	shl.b32 	%r58, %r41, 2;
	add.s32 	%r76, %r58, %r2;
	mad.lo.s32 	%r75, %r41, 6, %r2;
	mov.f32 	%f73, 0f00000000;
	mov.u32 	%r74, %r2;
$L__BB0_3:
	.pragma "nounroll";
	and.b32  	%r81, %r5, 1073741820;
	add.s32 	%r59, %r78, -4;
	cvt.s64.s32 	%rd8, %r59;
	cvt.s64.s32 	%rd9, %r74;
	add.s64 	%rd10, %rd8, %rd2;
	shl.b64 	%rd11, %rd10, 2;
	add.s64 	%rd12, %rd1, %rd11;
	ld.global.f32 	%f14, [%rd12];
	st.shared.f32 	[%r10], %f14;
	add.s64 	%rd13, %rd9, %rd3;
	cvta.to.global.u64 	%rd14, %rd6;
	shl.b64 	%rd15, %rd13, 2;
	add.s64 	%rd16, %rd14, %rd15;
	ld.global.f32 	%f15, [%rd16];
	st.shared.f32 	[%r11], %f15;
	bar.sync 	0;
	ld.shared.f32 	%f16, [%r9];
	ld.shared.f32 	%f17, [%r12];
	fma.rn.f32 	%f18, %f16, %f17, %f73;
	ld.shared.f32 	%f19, [%r9+4];
	ld.shared.f32 	%f20, [%r12+12];
	fma.rn.f32 	%f21, %f19, %f20, %f18;
	bar.sync 	0;
	add.s32 	%r60, %r78, -2;
	cvt.s64.s32 	%rd17, %r60;
	cvt.s64.s32 	%rd18, %r77;
	add.s64 	%rd19, %rd17, %rd2;
	shl.b64 	%rd20, %rd19, 2;
	add.s64 	%rd21, %rd1, %rd20;
	ld.global.f32 	%f22, [%rd21];
	st.shared.f32 	[%r10], %f22;
	add.s64 	%rd22, %rd18, %rd3;
	shl.b64 	%rd23, %rd22, 2;
	add.s64 	%rd24, %rd14, %rd23;
	ld.global.f32 	%f23, [%rd24];
	st.shared.f32 	[%r11], %f23;
	bar.sync 	0;
	ld.shared.f32 	%f24, [%r9];
	ld.shared.f32 	%f25, [%r12];
	fma.rn.f32 	%f26, %f24, %f25, %f21;
	ld.shared.f32 	%f27, [%r9+4];
	ld.shared.f32 	%f28, [%r12+12];
	fma.rn.f32 	%f29, %f27, %f28, %f26;
	bar.sync 	0;
	add.s32 	%r61, %r78, 2;
	cvt.s64.s32 	%rd25, %r78;
	cvt.s64.s32 	%rd26, %r76;
	add.s64 	%rd27, %rd25, %rd2;
	shl.b64 	%rd28, %rd27, 2;
	add.s64 	%rd29, %rd1, %rd28;
	ld.global.f32 	%f30, [%rd29];
	st.shared.f32 	[%r10], %f30;
	add.s64 	%rd30, %rd26, %rd3;
	shl.b64 	%rd31, %rd30, 2;
	add.s64 	%rd32, %rd14, %rd31;
	ld.global.f32 	%f31, [%rd32];
	st.shared.f32 	[%r11], %f31;
	bar.sync 	0;
	ld.shared.f32 	%f32, [%r9];
	ld.shared.f32 	%f33, [%r12];
	fma.rn.f32 	%f34, %f32, %f33, %f29;
	ld.shared.f32 	%f35, [%r9+4];
	ld.shared.f32 	%f36, [%r12+12];
	fma.rn.f32 	%f37, %f35, %f36, %f34;
	bar.sync 	0;
	cvt.s64.s32 	%rd33, %r61;
	cvt.s64.s32 	%rd34, %r75;
	add.s64 	%rd35, %rd33, %rd2;
	shl.b64 	%rd36, %rd35, 2;
	add.s64 	%rd37, %rd1, %rd36;
	ld.global.f32 	%f38, [%rd37];
	st.shared.f32 	[%r10], %f38;
	add.s64 	%rd38, %rd34, %rd3;
	shl.b64 	%rd39, %rd38, 2;
	add.s64 	%rd40, %rd14, %rd39;
	ld.global.f32 	%f39, [%rd40];
	st.shared.f32 	[%r11], %f39;
	bar.sync 	0;
	ld.shared.f32 	%f40, [%r9];
	ld.shared.f32 	%f41, [%r12];
	fma.rn.f32 	%f42, %f40, %f41, %f37;
	ld.shared.f32 	%f43, [%r9+4];
	ld.shared.f32 	%f44, [%r12+12];
	fma.rn.f32 	%f73, %f43, %f44, %f42;
	bar.sync 	0;
	add.s32 	%r79, %r79, 4;
	add.s32 	%r78, %r78, 8;
	shl.b32 	%r62, %r41, 3;
	add.s32 	%r77, %r77, %r62;
	add.s32 	%r76, %r76, %r62;
	add.s32 	%r75, %r75, %r62;
	add.s32 	%r74, %r74, %r62;
	setp.ne.s32 	%p3, %r79, 0;
	@%p3 bra 	$L__BB0_3;
$L__BB0_4:
	and.b32  	%r32, %r5, 3;
	setp.eq.s32 	%p4, %r32, 0;
	@%p4 bra 	$L__BB0_9;
	cvta.to.global.u64 	%rd4, %rd6;
	shl.b32 	%r33, %r41, 1;
	setp.eq.s32 	%p5, %r32, 1;
	@%p5 bra 	$L__BB0_7;
	shl.b32 	%r63, %r81, 1;
	mad.lo.s32 	%r64, %r1, %r38, %r63;
	cvt.s64.s32 	%rd41, %r64;
	mad.lo.s32 	%r65, %r33, %r81, %r2;
	cvt.s64.s32 	%rd42, %r65;
	add.s64 	%rd43, %rd41, %rd2;
	shl.b64 	%rd44, %rd43, 2;
	add.s64 	%rd45, %rd1, %rd44;
	ld.global.f32 	%f46, [%rd45];
	st.shared.f32 	[%r10], %f46;
	add.s64 	%rd46, %rd42, %rd3;
	shl.b64 	%rd47, %rd46, 2;
	add.s64 	%rd48, %rd4, %rd47;
	ld.global.f32 	%f47, [%rd48];
	st.shared.f32 	[%r11], %f47;
	bar.sync 	0;
	ld.shared.f32 	%f48, [%r9];
	ld.shared.f32 	%f49, [%r12];
	fma.rn.f32 	%f50, %f48, %f49, %f73;
	ld.shared.f32 	%f51, [%r9+4];
	ld.shared.f32 	%f52, [%r12+12];
	fma.rn.f32 	%f53, %f51, %f52, %f50;
	bar.sync 	0;
	add.s32 	%r66, %r64, 2;
	cvt.s64.s32 	%rd49, %r66;
	add.s32 	%r67, %r65, %r33;
	cvt.s64.s32 	%rd50, %r67;
	add.s64 	%rd51, %rd49, %rd2;
	shl.b64 	%rd52, %rd51, 2;
	add.s64 	%rd53, %rd1, %rd52;
	ld.global.f32 	%f54, [%rd53];
	st.shared.f32 	[%r10], %f54;
	add.s64 	%rd54, %rd50, %rd3;
	shl.b64 	%rd55, %rd54, 2;
	add.s64 	%rd56, %rd4, %rd55;
	ld.global.f32 	%f55, [%rd56];
	st.shared.f32 	[%r11], %f55;
	bar.sync 	0;
	ld.shared.f32 	%f56, [%r9];
	ld.shared.f32 	%f57, [%r12];
	fma.rn.f32 	%f58, %f56, %f57, %f53;
	ld.shared.f32 	%f59, [%r9+4];
	ld.shared.f32 	%f60, [%r12+12];
	fma.rn.f32 	%f73, %f59, %f60, %f58;
	bar.sync 	0;
	add.s32 	%r81, %r81, 2;
$L__BB0_7:
	and.b32  	%r68, %r5, 1;
	setp.eq.b32 	%p6, %r68, 1;
	not.pred 	%p7, %p6;
	@%p7 bra 	$L__BB0_9;
	shl.b32 	%r69, %r81, 1;
	mad.lo.s32 	%r70, %r1, %r38, %r69;
	cvt.s64.s32 	%rd57, %r70;
	mad.lo.s32 	%r71, %r33, %r81, %r2;
	cvt.s64.s32 	%rd58, %r71;
	add.s64 	%rd59, %rd57, %rd2;
	shl.b64 	%rd60, %rd59, 2;
	add.s64 	%rd61, %rd1, %rd60;
	ld.global.f32 	%f61, [%rd61];
	st.shared.f32 	[%r10], %f61;
	add.s64 	%rd62, %rd58, %rd3;
	shl.b64 	%rd63, %rd62, 2;
	add.s64 	%rd64, %rd4, %rd63;
	ld.global.f32 	%f62, [%rd64];
	st.shared.f32 	[%r11], %f62;
	bar.sync 	0;
	ld.shared.f32 	%f63, [%r9];
	ld.shared.f32 	%f64, [%r12];
	fma.rn.f32 	%f65, %f63, %f64, %f73;
	ld.shared.f32 	%f66, [%r9+4];
	ld.shared.f32 	%f67, [%r12+12];
	fma.rn.f32 	%f73, %f66, %f67, %f65;
	bar.sync 	0;
$L__BB0_9:
	mad.lo.s32 	%r72, %r1, %r44, %r2;
	cvt.s64.s32 	%rd65, %r72;
	cvta.to.global.u64 	%rd66, %rd7;
	mad.lo.s32 	%r73, %r44, %r3, %r4;
	cvt.s64.s32 	%rd67, %r73;
	add.s64 	%rd68, %rd65, %rd67;
	shl.b64 	%rd69, %rd68, 2;
	add.s64 	%rd70, %rd66, %rd69;
	st.global.f32 	[%rd70], %f73;
	ret;

}


// ===== COMPILED SASS (sm_100) =====

	.target	sm_100

	.elftype	@"ET_EXEC"


//--------------------- .note.nv.tkinfo           --------------------------
	.section	.note.nv.tkinfo,"",@"SHT_NOTE"
	.sectionflags	@"SHF_NOTE_NV_TKINFO"
	.tkinfo
        /*0018*/ 	.word	0x00000002
        /*0030*/ 	.string	""
        /*0030*/ 	.string	"ptxas"
        /*0030*/ 	.string	"Cuda compilation tools, release 13.0, V13.0.88"
        /*0030*/ 	.string	"Build cuda_13.0.r13.0/compiler.36424714_0"
        /*0030*/ 	.string	"-arch sm_100 -m 64 "



//--------------------- .note.nv.cuinfo           --------------------------
	.section	.note.nv.cuinfo,"",@"SHT_NOTE"
	.sectionflags	@"SHF_NOTE_NV_CUINFO"
        /*0018*/ 	.short	0x0002
        /*001a*/ 	.short	0x0064
        /*001c*/ 	.short	0x0082
	.zero		2


//--------------------- .nv.info                  --------------------------
	.section	.nv.info,"",@"SHT_CUDA_INFO"
	.align	4


	//----- nvinfo : EIATTR_REGCOUNT
	.align		4
        /*0000*/ 	.byte	0x04, 0x2f
        /*0002*/ 	.short	(.L_1 - .L_0)
	.align		4
.L_0:
        /*0004*/ 	.word	index@(_Z12MatMulKernel6MatrixS_S_)
        /*0008*/ 	.word	0x00000020


	//----- nvinfo : EIATTR_FRAME_SIZE
	.align		4
.L_1:
        /*000c*/ 	.byte	0x04, 0x11
        /*000e*/ 	.short	(.L_3 - .L_2)
	.align		4
.L_2:
        /*0010*/ 	.word	index@(_Z12MatMulKernel6MatrixS_S_)
        /*0014*/ 	.word	0x00000000


	//----- nvinfo : EIATTR_MIN_STACK_SIZE
	.align		4
.L_3:
        /*0018*/ 	.byte	0x04, 0x12
        /*001a*/ 	.short	(.L_5 - .L_4)
	.align		4
.L_4:
        /*001c*/ 	.word	index@(_Z12MatMulKernel6MatrixS_S_)
        /*0020*/ 	.word	0x00000000
.L_5:


//--------------------- .nv.compat                --------------------------
	.section	.nv.compat,"",@"SHT_CUDA_COMPAT_INFO"
	.align	4
        /*0000*/ 	.byte	0x02, 0x09, 0x00, 0x00, 0x02, 0x02, 0x01, 0x00, 0x02, 0x05, 0x05, 0x00, 0x03, 0x07, 0x01, 0x01
        /*0010*/ 	.byte	0x02, 0x03, 0x00, 0x00, 0x02, 0x06, 0x01, 0x00, 0x04, 0x0b, 0x08, 0x00, 0x09, 0x00, 0x00, 0x00
        /*0020*/ 	.byte	0x00, 0x00, 0x00, 0x00


//--------------------- .nv.info._Z12MatMulKernel6MatrixS_S_ --------------------------
	.section	.nv.info._Z12MatMulKernel6MatrixS_S_,"",@"SHT_CUDA_INFO"
	.sectionflags	@""
	.align	4


	//----- nvinfo : EIATTR_CUDA_API_VERSION
	.align		4
        /*0000*/ 	.byte	0x04, 0x37
        /*0002*/ 	.short	(.L_7 - .L_6)
.L_6:
        /*0004*/ 	.word	0x00000082


	//----- nvinfo : EIATTR_KPARAM_INFO
	.align		4
.L_7:
        /*0008*/ 	.byte	0x04, 0x17
        /*000a*/ 	.short	(.L_9 - .L_8)
.L_8:
        /*000c*/ 	.word	0x00000000
        /*0010*/ 	.short	0x0002
        /*0012*/ 	.short	0x0030
        /*0014*/ 	.byte	0x00, 0xf0, 0x61, 0x00


	//----- nvinfo : EIATTR_KPARAM_INFO
	.align		4
.L_9:
        /*0018*/ 	.byte	0x04, 0x17
        /*001a*/ 	.short	(.L_11 - .L_10)
.L_10:
        /*001c*/ 	.word	0x00000000
        /*0020*/ 	.short	0x0001
        /*0022*/ 	.short	0x0018
        /*0024*/ 	.byte	0x00, 0xf0, 0x61, 0x00


	//----- nvinfo : EIATTR_KPARAM_INFO
	.align		4
.L_11:
        /*0028*/ 	.byte	0x04, 0x17
        /*002a*/ 	.short	(.L_13 - .L_12)
.L_12:
        /*002c*/ 	.word	0x00000000
        /*0030*/ 	.short	0x0000
        /*0032*/ 	.short	0x0000
        /*0034*/ 	.byte	0x00, 0xf0, 0x61, 0x00


	//----- nvinfo : EIATTR_SPARSE_MMA_MASK
	.align		4
.L_13:
        /*0038*/ 	.byte	0x03, 0x50
        /*003a*/ 	.short	0x0000


	//----- nvinfo : EIATTR_MAXREG_COUNT
	.align		4
        /*003c*/ 	.byte	0x03, 0x1b
        /*003e*/ 	.short	0x00ff


	//----- nvinfo : EIATTR_NUM_BARRIERS
	.align		4
        /*0040*/ 	.byte	0x02, 0x4c
        /*0042*/ 	.byte	0x01
	.zero		1


	//----- nvinfo : EIATTR_MERCURY_ISA_VERSION
	.align		4
        /*0044*/ 	.byte	0x03, 0x5f
        /*0046*/ 	.short	0x0101


	//----- nvinfo : EIATTR_VRC_CTA_INIT_COUNT
	.align		4
        /*0048*/ 	.byte	0x02, 0x4a
	.zero		1
	.zero		1


	//----- nvinfo : EIATTR_EXIT_INSTR_OFFSETS
	.align		4
        /*004c*/ 	.byte	0x04, 0x1c
        /*004e*/ 	.short	(.L_15 - .L_14)


	//   ....[0]....
.L_14:
        /*0050*/ 	.word	0x00000e50


	//----- nvinfo : EIATTR_CBANK_PARAM_SIZE
	.align		4
.L_15:
        /*0054*/ 	.byte	0x03, 0x19
        /*0056*/ 	.short	0x0048


	//----- nvinfo : EIATTR_PARAM_CBANK
	.align		4
        /*0058*/ 	.byte	0x04, 0x0a
        /*005a*/ 	.short	(.L_17 - .L_16)
	.align		4
.L_16:
        /*005c*/ 	.word	index@(.nv.constant0._Z12MatMulKernel6MatrixS_S_)
        /*0060*/ 	.short	0x0380
        /*0062*/ 	.short	0x0048


	//----- nvinfo : EIATTR_SW_WAR
	.align		4
.L_17:
        /*0064*/ 	.byte	0x04, 0x36
        /*0066*/ 	.short	(.L_19 - .L_18)
.L_18:
        /*0068*/ 	.word	0x00000008
.L_19:


//--------------------- .nv.callgraph             --------------------------
	.section	.nv.callgraph,"",@"SHT_CUDA_CALLGRAPH"
	.align	4
	.sectionentsize	8
	.align		4
        /*0000*/ 	.word	0x00000000
	.align		4
        /*0004*/ 	.word	0xffffffff
	.align		4
        /*0008*/ 	.word	0x00000000
	.align		4
        /*000c*/ 	.word	0xfffffffe
	.align		4
        /*0010*/ 	.word	0x00000000
	.align		4
        /*0014*/ 	.word	0xfffffffd
	.align		4
        /*0018*/ 	.word	0x00000000
	.align		4
        /*001c*/ 	.word	0xfffffffc


//--------------------- .text._Z12MatMulKernel6MatrixS_S_ --------------------------
	.section	.text._Z12MatMulKernel6MatrixS_S_,"ax",@progbits
	.align	128
        .global         _Z12MatMulKernel6MatrixS_S_
        .type           _Z12MatMulKernel6MatrixS_S_,@function
        .size           _Z12MatMulKernel6MatrixS_S_,(.L_x_5 - _Z12MatMulKernel6MatrixS_S_)
        .other          _Z12MatMulKernel6MatrixS_S_,@"STO_CUDA_ENTRY STV_DEFAULT"
_Z12MatMulKernel6MatrixS_S_:
.text._Z12MatMulKernel6MatrixS_S_:
[----:B------:R-:W-:Y:S08]  /*0000*/  LDC R1, c[0x0][0x37c] ;  /* 0x0000df00ff017b82 */ /* 0x000ff00000000800 */
[----:B------:R-:W0:Y:S01]  /*0010*/  LDC R6, c[0x0][0x380] ;  /* 0x0000e000ff067b82 */ /* 0x000e220000000800 */
[----:B------:R-:W1:Y:S01]  /*0020*/  S2R R2, SR_CTAID.Y ;  /* 0x0000000000027919 */ /* 0x000e620000002600 */
[----:B------:R-:W2:Y:S01]  /*0030*/  LDCU.64 UR4, c[0x0][0x358] ;  /* 0x00006b00ff0477ac */ /* 0x000ea20008000a00 */
[----:B------:R-:W-:Y:S01]  /*0040*/  IMAD.MOV.U32 R21, RZ, RZ, RZ ;  /* 0x000000ffff157224 */ /* 0x000fe200078e00ff */
[----:B------:R-:W3:Y:S01]  /*0050*/  S2R R3, SR_CTAID.X ;  /* 0x0000000000037919 */ /* 0x000ee20000002500 */
[----:B------:R-:W4:Y:S01]  /*0060*/  S2R R15, SR_TID.Y ;  /* 0x00000000000f7919 */ /* 0x000f220000002200 */
[----:B------:R-:W0:Y:S02]  /*0070*/  S2R R12, SR_TID.X ;  /* 0x00000000000c7919 */ /* 0x000e240000002100 */
[----:B0-----:R-:W-:-:S02]  /*0080*/  ISETP.GE.AND P0, PT, R6, 0x2, PT ;  /* 0x000000020600780c */ /* 0x001fc40003f06270 */
[----:B------:R-:W-:Y:S01]  /*0090*/  LEA.HI R6, R6, R6, RZ, 0x1 ;  /* 0x0000000606067211 */ /* 0x000fe200078f08ff */
[----:B-1----:R-:W-:Y:S02]  /*00a0*/  IMAD.SHL.U32 R2, R2, 0x2, RZ ;  /* 0x0000000202027824 */ /* 0x002fe400078e00ff */
[----:B---3--:R-:W-:-:S08]  /*00b0*/  IMAD.SHL.U32 R3, R3, 0x2, RZ ;  /* 0x0000000203037824 */ /* 0x008fd000078e00ff */
[----:B--2-4-:R-:W-:Y:S05]  /*00c0*/  @!P0 BRA `(.L_x_0) ;  /* 0x0000000c00308947 */ /* 0x014fea0003800000 */
[----:B------:R-:W0:Y:S01]  /*00d0*/  S2R R10, SR_CgaCtaId ;  /* 0x00000000000a7919 */ /* 0x000e220000008800 */
[----:B------:R-:W1:Y:S01]  /*00e0*/  LDC R5, c[0x0][0x388] ;  /* 0x0000e200ff057b82 */ /* 0x000e620000000800 */
[----:B------:R-:W-:Y:S01]  /*00f0*/  SHF.R.S32.HI R6, RZ, 0x1, R6 ;  /* 0x00000001ff067819 */ /* 0x000fe20000011406 */
[----:B------:R-:W-:Y:S01]  /*0100*/  IMAD.MOV.U32 R21, RZ, RZ, RZ ;  /* 0x000000ffff157224 */ /* 0x000fe200078e00ff */
[----:B------:R-:W-:-:S03]  /*0110*/  MOV R0, 0x400 ;  /* 0x0000040000007802 */ /* 0x000fc60000000f00 */
[----:B------:R-:W-:Y:S02]  /*0120*/  VIADD R9, R6, 0xffffffff ;  /* 0xffffffff06097836 */ /* 0x000fe40000000000 */
[----:B------:R-:W2:Y:S01]  /*0130*/  LDC R4, c[0x0][0x3a0] ;  /* 0x0000e800ff047b82 */ /* 0x000ea20000000800 */
[----:B------:R-:W-:Y:S02]  /*0140*/  VIADD R7, R0, 0x18 ;  /* 0x0000001800077836 */ /* 0x000fe40000000000 */
[----:B------:R-:W-:Y:S02]  /*0150*/  ISETP.GE.U32.AND P0, PT, R9, 0x3, PT ;  /* 0x000000030900780c */ /* 0x000fe40003f06070 */
[C---:B0-----:R-:W-:Y:S01]  /*0160*/  LEA R8, R10.reuse, R0, 0x18 ;  /* 0x000000000a087211 */ /* 0x041fe200078ec0ff */
[C-C-:B--2---:R-:W-:Y:S01]  /*0170*/  IMAD R9, R15.reuse, R4, R12.reuse ;  /* 0x000000040f097224 */ /* 0x144fe200078e020c */
[----:B------:R-:W-:Y:S01]  /*0180*/  LEA R10, R10, R7, 0x18 ;  /* 0x000000070a0a7211 */ /* 0x000fe200078ec0ff */
[----:B-1----:R-:W-:-:S02]  /*0190*/  IMAD R7, R15, R5, R12 ;  /* 0x000000050f077224 */ /* 0x002fc400078e020c */
[C---:B------:R-:W-:Y:S01]  /*01a0*/  IMAD R8, R15.reuse, 0xc, R8 ;  /* 0x0000000c0f087824 */ /* 0x040fe200078e0208 */
[----:B------:R-:W-:Y:S01]  /*01b0*/  SHF.R.S32.HI R13, RZ, 0x1f, R9 ;  /* 0x0000001fff0d7819 */ /* 0x000fe20000011409 */
[C---:B------:R-:W-:Y:S01]  /*01c0*/  IMAD R10, R12.reuse, 0x4, R10 ;  /* 0x000000040c0a7824 */ /* 0x040fe200078e020a */
[----:B------:R-:W-:Y:S01]  /*01d0*/  SHF.R.S32.HI R11, RZ, 0x1f, R7 ;  /* 0x0000001fff0b7819 */ /* 0x000fe20000011407 */
[----:B------:R-:W-:Y:S02]  /*01e0*/  IMAD.MOV.U32 R0, RZ, RZ, RZ ;  /* 0x000000ffff007224 */ /* 0x000fe400078e00ff */
[----:B------:R-:W-:Y:S02]  /*01f0*/  IMAD R12, R12, 0x4, R8 ;  /* 0x000000040c0c7824 */ /* 0x000fe400078e0208 */
[----:B------:R-:W-:Y:S01]  /*0200*/  IMAD R18, R15, 0xc, R10 ;  /* 0x0000000c0f127824 */ /* 0x000fe200078e020a */
[----:B------:R-:W-:Y:S06]  /*0210*/  @!P0 BRA `(.L_x_1) ;  /* 0x0000000400988947 */ /* 0x000fec0003800000 */
[----:B------:R-:W-:Y:S01]  /*0220*/  LOP3.LUT R19, R6, 0x3ffffffc, RZ, 0xc0, !PT ;  /* 0x3ffffffc06137812 */ /* 0x000fe200078ec0ff */
[----:B------:R-:W-:Y:S01]  /*0230*/  IMAD R24, R2, R5, 0x4 ;  /* 0x0000000402187424 */ /* 0x000fe200078e0205 */
[----:B------:R-:W0:Y:S01]  /*0240*/  LDCU.64 UR8, c[0x0][0x3a8] ;  /* 0x00007500ff0877ac */ /* 0x000e220008000a00 */
[C-C-:B------:R-:W-:Y:S02]  /*0250*/  IMAD R26, R4.reuse, 0x2, R3.reuse ;  /* 0x00000002041a7824 */ /* 0x140fe400078e0203 */
[C-C-:B------:R-:W-:Y:S01]  /*0260*/  IMAD R22, R4.reuse, 0x4, R3.reuse ;  /* 0x0000000404167824 */ /* 0x140fe200078e0203 */
[----:B------:R-:W1:Y:S01]  /*0270*/  LDCU.64 UR6, c[0x0][0x390] ;  /* 0x00007200ff0677ac */ /* 0x000e620008000a00 */
[--C-:B------:R-:W-:Y:S02]  /*0280*/  IMAD R20, R4, 0x6, R3.reuse ;  /* 0x0000000604147824 */ /* 0x100fe400078e0203 */
[----:B------:R-:W-:Y:S02]  /*0290*/  IMAD.MOV.U32 R21, RZ, RZ, RZ ;  /* 0x000000ffff157224 */ /* 0x000fe400078e00ff */
[----:B------:R-:W-:-:S02]  /*02a0*/  IMAD.MOV.U32 R0, RZ, RZ, R3 ;  /* 0x000000ffff007224 */ /* 0x000fc400078e0003 */
[----:B------:R-:W-:-:S07]  /*02b0*/  IMAD.MOV R19, RZ, RZ, -R19 ;  /* 0x000000ffff137224 */ /* 0x000fce00078e0a13 */
.L_x_2:
[----:B------:R-:W-:Y:S01]  /*02c0*/  VIADD R14, R24, 0xfffffffc ;  /* 0xfffffffc180e7836 */ /* 0x000fe20000000000 */
[----:B------:R-:W-:-:S04]  /*02d0*/  IADD3 R15, P1, PT, R9, R0, RZ ;  /* 0x00000000090f7210 */ /* 0x000fc80007f3e0ff */
[----:B------:R-:W-:Y:S02]  /*02e0*/  IADD3 R17, P0, PT, R7, R14, RZ ;  /* 0x0000000e07117210 */ /* 0x000fe40007f1e0ff */
[----:B------:R-:W-:Y:S02]  /*02f0*/  LEA.HI.X.SX32 R28, R0, R13, 0x1, P1 ;  /* 0x0000000d001c7211 */ /* 0x000fe400008f0eff */
[----:B------:R-:W-:Y:S02]  /*0300*/  LEA.HI.X.SX32 R23, R14, R11, 0x1, P0 ;  /* 0x0000000b0e177211 */ /* 0x000fe400000f0eff */
[----:B-1----:R-:W-:Y:S02]  /*0310*/  LEA R16, P0, R17, UR6, 0x2 ;  /* 0x0000000611107c11 */ /* 0x002fe4000f8010ff */
[----:B0-----:R-:W-:Y:S02]  /*0320*/  LEA R14, P1, R15, UR8, 0x2 ;  /* 0x000000080f0e7c11 */ /* 0x001fe4000f8210ff */
[----:B------:R-:W-:-:S02]  /*0330*/  LEA.HI.X R17, R17, UR7, R23, 0x2, P0 ;  /* 0x0000000711117c11 */ /* 0x000fc400080f1417 */
[----:B------:R-:W-:-:S04]  /*0340*/  LEA.HI.X R15, R15, UR9, R28, 0x2, P1 ;  /* 0x000000090f0f7c11 */ /* 0x000fc800088f141c */
[----:B------:R-:W2:Y:S04]  /*0350*/  LDG.E R17, desc[UR4][R16.64] ;  /* 0x0000000410117981 */ /* 0x000ea8000c1e1900 */
[----:B------:R-:W3:Y:S01]  /*0360*/  LDG.E R15, desc[UR4][R14.64] ;  /* 0x000000040e0f7981 */ /* 0x000ee2000c1e1900 */
[----:B------:R-:W-:-:S05]  /*0370*/  VIADD R28, R24, 0xfffffffe ;  /* 0xfffffffe181c7836 */ /* 0x000fca0000000000 */
[----:B------:R-:W-:-:S04]  /*0380*/  IADD3 R27, P0, PT, R7, R28, RZ ;  /* 0x0000001c071b7210 */ /* 0x000fc80007f1e0ff */
[----:B------:R-:W-:Y:S02]  /*0390*/  LEA.HI.X.SX32 R29, R28, R11, 0x1, P0 ;  /* 0x0000000b1c1d7211 */ /* 0x000fe400000f0eff */
[----:B------:R-:W-:-:S04]  /*03a0*/  LEA R28, P0, R27, UR6, 0x2 ;  /* 0x000000061b1c7c11 */ /* 0x000fc8000f8010ff */
[----:B------:R-:W-:Y:S01]  /*03b0*/  LEA.HI.X R29, R27, UR7, R29, 0x2, P0 ;  /* 0x000000071b1d7c11 */ /* 0x000fe200080f141d */
[----:B--2---:R-:W-:Y:S04]  /*03c0*/  STS [R12], R17 ;  /* 0x000000110c007388 */ /* 0x004fe80000000800 */
[----:B---3--:R-:W-:Y:S01]  /*03d0*/  STS [R18], R15 ;  /* 0x0000000f12007388 */ /* 0x008fe20000000800 */
[----:B------:R-:W-:Y:S06]  /*03e0*/  BAR.SYNC.DEFER_BLOCKING 0x0 ;  /* 0x0000000000007b1d */ /* 0x000fec0000010000 */
[----:B------:R-:W-:Y:S04]  /*03f0*/  LDS R23, [R8] ;  /* 0x0000000008177984 */ /* 0x000fe80000000800 */
[----:B------:R-:W0:Y:S04]  /*0400*/  LDS R25, [R10] ;  /* 0x000000000a197984 */ /* 0x000e280000000800 */
[----:B------:R-:W-:Y:S04]  /*0410*/  LDS R16, [R8+0x4] ;  /* 0x0000040008107984 */ /* 0x000fe80000000800 */
[----:B------:R-:W1:Y:S01]  /*0420*/  LDS R17, [R10+0xc] ;  /* 0x00000c000a117984 */ /* 0x000e620000000800 */
[----:B------:R-:W-:Y:S06]  /*0430*/  BAR.SYNC.DEFER_BLOCKING 0x0 ;  /* 0x0000000000007b1d */ /* 0x000fec0000010000 */
[----:B------:R2:W3:Y:S01]  /*0440*/  LDG.E R29, desc[UR4][R28.64] ;  /* 0x000000041c1d7981 */ /* 0x0004e2000c1e1900 */
[----:B0-----:R-:W-:Y:S01]  /*0450*/  FFMA R21, R23, R25, R21 ;  /* 0x0000001917157223 */ /* 0x001fe20000000015 */
[----:B------:R-:W-:-:S04]  /*0460*/  IADD3 R23, P0, PT, R9, R26, RZ ;  /* 0x0000001a09177210 */ /* 0x000fc80007f1e0ff */
[----:B------:R-:W-:Y:S02]  /*0470*/  LEA.HI.X.SX32 R15, R26, R13, 0x1, P0 ;  /* 0x0000000d1a0f7211 */ /* 0x000fe400000f0eff */
[----:B------:R-:W-:-:S04]  /*0480*/  LEA R14, P0, R23, UR8, 0x2 ;  /* 0x00000008170e7c11 */ /* 0x000fc8000f8010ff */
[----:B------:R-:W-:-:S06]  /*0490*/  LEA.HI.X R15, R23, UR9, R15, 0x2, P0 ;  /* 0x00000009170f7c11 */ /* 0x000fcc00080f140f */
[----:B------:R-:W4:Y:S01]  /*04a0*/  LDG.E R15, desc[UR4][R14.64] ;  /* 0x000000040e0f7981 */ /* 0x000f22000c1e1900 */
[----:B------:R-:W-:Y:S01]  /*04b0*/  IADD3 R27, P0, PT, R7, R24, RZ ;  /* 0x00000018071b7210 */ /* 0x000fe20007f1e0ff */
[----:B-1----:R-:W-:-:S03]  /*04c0*/  FFMA R21, R16, R17, R21 ;  /* 0x0000001110157223 */ /* 0x002fc60000000015 */
[----:B--2---:R-:W-:Y:S02]  /*04d0*/  LEA.HI.X.SX32 R28, R24, R11, 0x1, P0 ;  /* 0x0000000b181c7211 */ /* 0x004fe400000f0eff */
[----:B------:R-:W-:-:S04]  /*04e0*/  LEA R16, P0, R27, UR6, 0x2 ;  /* 0x000000061b107c11 */ /* 0x000fc8000f8010ff */
[----:B------:R-:W-:Y:S02]  /*04f0*/  LEA.HI.X R17, R27, UR7, R28, 0x2, P0 ;  /* 0x000000071b117c11 */ /* 0x000fe400080f141c */
[----:B------:R-:W-:Y:S01]  /*0500*/  IADD3 R27, P0, PT, R9, R22, RZ ;  /* 0x00000016091b7210 */ /* 0x000fe20007f1e0ff */
[----:B---3--:R-:W-:Y:S04]  /*0510*/  STS [R12], R29 ;  /* 0x0000001d0c007388 */ /* 0x008fe80000000800 */
[----:B----4-:R0:W-:Y:S01]  /*0520*/  STS [R18], R15 ;  /* 0x0000000f12007388 */ /* 0x0101e20000000800 */
[----:B------:R-:W-:Y:S06]  /*0530*/  BAR.SYNC.DEFER_BLOCKING 0x0 ;  /* 0x0000000000007b1d */ /* 0x000fec0000010000 */
[----:B------:R-:W-:Y:S04]  /*0540*/  LDS R23, [R8] ;  /* 0x0000000008177984 */ /* 0x000fe80000000800 */
[----:B------:R-:W1:Y:S04]  /*0550*/  LDS R25, [R10] ;  /* 0x000000000a197984 */ /* 0x000e680000000800 */
[----:B------:R-:W-:Y:S01]  /*0560*/  LDS R28, [R8+0x4] ;  /* 0x00000400081c7984 */ /* 0x000fe20000000800 */
[----:B0-----:R-:W-:-:S02]  /*0570*/  LEA.HI.X.SX32 R15, R22, R13, 0x1, P0 ;  /* 0x0000000d160f7211 */ /* 0x001fc400000f0eff */
[----:B------:R-:W-:-:S04]  /*0580*/  LEA R14, P0, R27, UR8, 0x2 ;  /* 0x000000081b0e7c11 */ /* 0x000fc8000f8010ff */
[----:B------:R-:W-:Y:S01]  /*0590*/  LEA.HI.X R15, R27, UR9, R15, 0x2, P0 ;  /* 0x000000091b0f7c11 */ /* 0x000fe200080f140f */
[----:B-1----:R-:W-:Y:S02]  /*05a0*/  FFMA R21, R23, R25, R21 ;  /* 0x0000001917157223 */ /* 0x002fe40000000015 */
[----:B------:R-:W0:Y:S01]  /*05b0*/  LDS R23, [R10+0xc] ;  /* 0x00000c000a177984 */ /* 0x000e220000000800 */
[----:B------:R-:W-:Y:S06]  /*05c0*/  BAR.SYNC.DEFER_BLOCKING 0x0 ;  /* 0x0000000000007b1d */ /* 0x000fec0000010000 */
[----:B------:R1:W2:Y:S04]  /*05d0*/  LDG.E R25, desc[UR4][R16.64] ;  /* 0x0000000410197981 */ /* 0x0002a8000c1e1900 */
[----:B------:R-:W3:Y:S01]  /*05e0*/  LDG.E R15, desc[UR4][R14.64] ;  /* 0x000000040e0f7981 */ /* 0x000ee2000c1e1900 */
[----:B------:R-:W-:-:S05]  /*05f0*/  VIADD R29, R24, 0x2 ;  /* 0x00000002181d7836 */ /* 0x000fca0000000000 */
[----:B-1----:R-:W-:Y:S01]  /*0600*/  IADD3 R17, P0, PT, R7, R29, RZ ;  /* 0x0000001d07117210 */ /* 0x002fe20007f1e0ff */
[----:B0-----:R-:W-:-:S03]  /*0610*/  FFMA R28, R28, R23, R21 ;  /* 0x000000171c1c7223 */ /* 0x001fc60000000015 */
[----:B------:R-:W-:Y:S02]  /*0620*/  LEA.HI.X.SX32 R29, R29, R11, 0x1, P0 ;  /* 0x0000000b1d1d7211 */ /* 0x000fe400000f0eff */
[----:B------:R-:W-:-:S04]  /*0630*/  LEA R16, P0, R17, UR6, 0x2 ;  /* 0x0000000611107c11 */ /* 0x000fc8000f8010ff */
[----:B------:R-:W-:Y:S01]  /*0640*/  LEA.HI.X R17, R17, UR7, R29, 0x2, P0 ;  /* 0x0000000711117c11 */ /* 0x000fe200080f141d */
[----:B--2---:R-:W-:Y:S04]  /*0650*/  STS [R12], R25 ;  /* 0x000000190c007388 */ /* 0x004fe80000000800 */
[----:B---3--:R0:W-:Y:S01]  /*0660*/  STS [R18], R15 ;  /* 0x0000000f12007388 */ /* 0x0081e20000000800 */
[----:B------:R-:W-:Y:S06]  /*0670*/  BAR.SYNC.DEFER_BLOCKING 0x0 ;  /* 0x0000000000007b1d */ /* 0x000fec0000010000 */
[----:B------:R-:W-:Y:S04]  /*0680*/  LDS R25, [R8] ;  /* 0x0000000008197984 */ /* 0x000fe80000000800 */
[----:B------:R-:W1:Y:S04]  /*0690*/  LDS R27, [R10] ;  /* 0x000000000a1b7984 */ /* 0x000e680000000800 */
[----:B------:R-:W-:Y:S04]  /*06a0*/  LDS R23, [R8+0x4] ;  /* 0x0000040008177984 */ /* 0x000fe80000000800 */
[----:B------:R-:W2:Y:S01]  /*06b0*/  LDS R21, [R10+0xc] ;  /* 0x00000c000a157984 */ /* 0x000ea20000000800 */
[----:B------:R-:W-:Y:S01]  /*06c0*/  BAR.SYNC.DEFER_BLOCKING 0x0 ;  /* 0x0000000000007b1d */ /* 0x000fe20000010000 */
[----:B0-----:R-:W-:-:S05]  /*06d0*/  IADD3 R15, P0, PT, R9, R20, RZ ;  /* 0x00000014090f7210 */ /* 0x001fca0007f1e0ff */
[----:B------:R-:W3:Y:S01]  /*06e0*/  LDG.E R17, desc[UR4][R16.64] ;  /* 0x0000000410117981 */ /* 0x000ee2000c1e1900 */
[----:B-1----:R-:W-:Y:S01]  /*06f0*/  FFMA R28, R25, R27, R28 ;  /* 0x0000001b191c7223 */ /* 0x002fe2000000001c */
[----:B------:R-:W-:Y:S02]  /*0700*/  LEA.HI.X.SX32 R25, R20, R13, 0x1, P0 ;  /* 0x0000000d14197211 */ /* 0x000fe400000f0eff */
[----:B------:R-:W-:-:S04]  /*0710*/  LEA R14, P0, R15, UR8, 0x2 ;  /* 0x000000080f0e7c11 */ /* 0x000fc8000f8010ff */
[----:B------:R-:W-:-:S06]  /*0720*/  LEA.HI.X R15, R15, UR9, R25, 0x2, P0 ;  /* 0x000000090f0f7c11 */ /* 0x000fcc00080f1419 */
[----:B------:R-:W4:Y:S01]  /*0730*/  LDG.E R15, desc[UR4][R14.64] ;  /* 0x000000040e0f7981 */ /* 0x000f22000c1e1900 */
[----:B------:R-:W-:-:S05]  /*0740*/  VIADD R19, R19, 0x4 ;  /* 0x0000000413137836 */ /* 0x000fca0000000000 */
[----:B------:R-:W-:Y:S01]  /*0750*/  ISETP.NE.AND P0, PT, R19, RZ, PT ;  /* 0x000000ff1300720c */ /* 0x000fe20003f05270 */
[----:B--2---:R-:W-:Y:S01]  /*0760*/  FFMA R21, R23, R21, R28 ;  /* 0x0000001517157223 */ /* 0x004fe2000000001c */
[C---:B------:R-:W-:Y:S02]  /*0770*/  IMAD R0, R4.reuse, 0x8, R0 ;  /* 0x0000000804007824 */ /* 0x040fe400078e0200 */
[C---:B------:R-:W-:Y:S02]  /*0780*/  IMAD R26, R4.reuse, 0x8, R26 ;  /* 0x00000008041a7824 */ /* 0x040fe400078e021a */
[----:B------:R-:W-:Y:S02]  /*0790*/  IMAD R22, R4, 0x8, R22 ;  /* 0x0000000804167824 */ /* 0x000fe400078e0216 */
[----:B------:R-:W-:Y:S02]  /*07a0*/  VIADD R24, R24, 0x8 ;  /* 0x0000000818187836 */ /* 0x000fe40000000000 */
[----:B------:R-:W-:Y:S01]  /*07b0*/  IMAD R20, R4, 0x8, R20 ;  /* 0x0000000804147824 */ /* 0x000fe200078e0214 */
[----:B---3--:R-:W-:Y:S04]  /*07c0*/  STS [R12], R17 ;  /* 0x000000110c007388 */ /* 0x008fe80000000800 */
[----:B----4-:R-:W-:Y:S01]  /*07d0*/  STS [R18], R15 ;  /* 0x0000000f12007388 */ /* 0x010fe20000000800 */
[----:B------:R-:W-:Y:S06]  /*07e0*/  BAR.SYNC.DEFER_BLOCKING 0x0 ;  /* 0x0000000000007b1d */ /* 0x000fec0000010000 */
[----:B------:R-:W-:Y:S04]  /*07f0*/  LDS R25, [R8] ;  /* 0x0000000008197984 */ /* 0x000fe80000000800 */
[----:B------:R-:W0:Y:S04]  /*0800*/  LDS R27, [R10] ;  /* 0x000000000a1b7984 */ /* 0x000e280000000800 */
[----:B------:R-:W-:Y:S04]  /*0810*/  LDS R29, [R8+0x4] ;  /* 0x00000400081d7984 */ /* 0x000fe80000000800 */
[----:B------:R-:W1:Y:S01]  /*0820*/  LDS R16, [R10+0xc] ;  /* 0x00000c000a107984 */ /* 0x000e620000000800 */
[----:B0-----:R-:W-:-:S04]  /*0830*/  FFMA R21, R25, R27, R21 ;  /* 0x0000001b19157223 */ /* 0x001fc80000000015 */
[----:B-1----:R-:W-:Y:S01]  /*0840*/  FFMA R21, R29, R16, R21 ;  /* 0x000000101d157223 */ /* 0x002fe20000000015 */
[----:B------:R-:W-:Y:S06]  /*0850*/  BAR.SYNC.DEFER_BLOCKING 0x0 ;  /* 0x0000000000007b1d */ /* 0x000fec0000010000 */
[----:B------:R-:W-:Y:S05]  /*0860*/  @P0 BRA `(.L_x_2) ;  /* 0xfffffff800940947 */ /* 0x000fea000383ffff */
[----:B------:R-:W-:-:S07]  /*0870*/  LOP3.LUT R0, R6, 0x3ffffffc, RZ, 0xc0, !PT ;  /* 0x3ffffffc06007812 */ /* 0x000fce00078ec0ff */
.L_x_1:
[----:B------:R-:W-:-:S13]  /*0880*/  LOP3.LUT P0, R14, R6, 0x3, RZ, 0xc0, !PT ;  /* 0x00000003060e7812 */ /* 0x000fda000780c0ff */
[----:B------:R-:W-:Y:S05]  /*0890*/  @!P0 BRA `(.L_x_0) ;  /* 0x00000004003c8947 */ /* 0x000fea0003800000 */
[----:B------:R-:W-:Y:S01]  /*08a0*/  ISETP.NE.AND P1, PT, R14, 0x1, PT ;  /* 0x000000010e00780c */ /* 0x000fe20003f25270 */
[----:B------:R-:W-:Y:S01]  /*08b0*/  IMAD.SHL.U32 R4, R4, 0x2, RZ ;  /* 0x0000000204047824 */ /* 0x000fe200078e00ff */
[----:B------:R-:W-:-:S04]  /*08c0*/  LOP3.LUT R6, R6, 0x1, RZ, 0xc0, !PT ;  /* 0x0000000106067812 */ /* 0x000fc800078ec0ff */
[----:B------:R-:W-:-:S07]  /*08d0*/  ISETP.NE.U32.AND P0, PT, R6, 0x1, PT ;  /* 0x000000010600780c */ /* 0x000fce0003f05070 */
[----:B------:R-:W-:Y:S06]  /*08e0*/  @!P1 BRA `(.L_x_3) ;  /* 0x0000000000c09947 */ /* 0x000fec0003800000 */
[----:B------:R-:W0:Y:S01]  /*08f0*/  LDCU.64 UR6, c[0x0][0x390] ;  /* 0x00007200ff0677ac */ /* 0x000e220008000a00 */
[C---:B------:R-:W-:Y:S02]  /*0900*/  IMAD.SHL.U32 R6, R0.reuse, 0x2, RZ ;  /* 0x0000000200067824 */ /* 0x040fe400078e00ff */
[----:B------:R-:W-:Y:S01]  /*0910*/  IMAD R20, R0, R4, R3 ;  /* 0x0000000400147224 */ /* 0x000fe200078e0203 */
[----:B------:R-:W1:Y:S01]  /*0920*/  LDCU.64 UR8, c[0x0][0x3a8] ;  /* 0x00007500ff0877ac */ /* 0x000e620008000a00 */
[----:B------:R-:W-:-:S03]  /*0930*/  IMAD R6, R2, R5, R6 ;  /* 0x0000000502067224 */ /* 0x000fc600078e0206 */
[----:B------:R-:W-:Y:S02]  /*0940*/  IADD3 R17, P1, PT, R9, R20, RZ ;  /* 0x0000001409117210 */ /* 0x000fe40007f3e0ff */
[----:B------:R-:W-:Y:S02]  /*0950*/  IADD3 R15, P2, PT, R7, R6, RZ ;  /* 0x00000006070f7210 */ /* 0x000fe40007f5e0ff */
[----:B------:R-:W-:Y:S02]  /*0960*/  LEA.HI.X.SX32 R22, R20, R13, 0x1, P1 ;  /* 0x0000000d14167211 */ /* 0x000fe400008f0eff */
[----:B------:R-:W-:Y:S02]  /*0970*/  LEA.HI.X.SX32 R24, R6, R11, 0x1, P2 ;  /* 0x0000000b06187211 */ /* 0x000fe400010f0eff */
[----:B0-----:R-:W-:Y:S02]  /*0980*/  LEA R14, P2, R15, UR6, 0x2 ;  /* 0x000000060f0e7c11 */ /* 0x001fe4000f8410ff */
[----:B-1----:R-:W-:-:S02]  /*0990*/  LEA R16, P1, R17, UR8, 0x2 ;  /* 0x0000000811107c11 */ /* 0x002fc4000f8210ff */
[----:B------:R-:W-:Y:S02]  /*09a0*/  LEA.HI.X R15, R15, UR7, R24, 0x2, P2 ;  /* 0x000000070f0f7c11 */ /* 0x000fe400090f1418 */
[----:B------:R-:W-:-:S04]  /*09b0*/  LEA.HI.X R17, R17, UR9, R22, 0x2, P1 ;  /* 0x0000000911117c11 */ /* 0x000fc800088f1416 */
[----:B------:R-:W2:Y:S04]  /*09c0*/  LDG.E R15, desc[UR4][R14.64] ;  /* 0x000000040e0f7981 */ /* 0x000ea8000c1e1900 */
[----:B------:R-:W3:Y:S01]  /*09d0*/  LDG.E R17, desc[UR4][R16.64] ;  /* 0x0000000410117981 */ /* 0x000ee2000c1e1900 */
[----:B------:R-:W-:Y:S02]  /*09e0*/  IMAD.IADD R20, R4, 0x1, R20 ;  /* 0x0000000104147824 */ /* 0x000fe400078e0214 */
[----:B------:R-:W-:-:S03]  /*09f0*/  VIADD R6, R6, 0x2 ;  /* 0x0000000206067836 */ /* 0x000fc60000000000 */
[----:B------:R-:W-:Y:S02]  /*0a00*/  IADD3 R19, P1, PT, R9, R20, RZ ;  /* 0x0000001409137210 */ /* 0x000fe40007f3e0ff */
[----:B------:R-:W-:Y:S02]  /*0a10*/  IADD3 R25, P2, PT, R7, R6, RZ ;  /* 0x0000000607197210 */ /* 0x000fe40007f5e0ff */
[----:B------:R-:W-:Y:S02]  /*0a20*/  LEA.HI.X.SX32 R20, R20, R13, 0x1, P1 ;  /* 0x0000000d14147211 */ /* 0x000fe400008f0eff */
[----:B------:R-:W-:Y:S02]  /*0a30*/  LEA.HI.X.SX32 R6, R6, R11, 0x1, P2 ;  /* 0x0000000b06067211 */ /* 0x000fe400010f0eff */
[----:B------:R-:W-:Y:S02]  /*0a40*/  LEA R22, P1, R19, UR8, 0x2 ;  /* 0x0000000813167c11 */ /* 0x000fe4000f8210ff */
[----:B------:R-:W-:-:S02]  /*0a50*/  LEA R24, P2, R25, UR6, 0x2 ;  /* 0x0000000619187c11 */ /* 0x000fc4000f8410ff */
[----:B------:R-:W-:Y:S02]  /*0a60*/  LEA.HI.X R23, R19, UR9, R20, 0x2, P1 ;  /* 0x0000000913177c11 */ /* 0x000fe400088f1414 */
        /* <DEDUP_REMOVED lines=9> */
[----:B------:R-:W2:Y:S04]  /*0b00*/  LDG.E R25, desc[UR4][R24.64] ;  /* 0x0000000418197981 */ /* 0x000ea8000c1e1900 */
[----:B------:R-:W3:Y:S01]  /*0b10*/  LDG.E R23, desc[UR4][R22.64] ;  /* 0x0000000416177981 */ /* 0x000ee2000c1e1900 */
[----:B0-----:R-:W-:Y:S01]  /*0b20*/  FFMA R6, R6, R14, R21 ;  /* 0x0000000e06067223 */ /* 0x001fe20000000015 */
[----:B------:R-:W-:-:S03]  /*0b30*/  VIADD R0, R0, 0x2 ;  /* 0x0000000200007836 */ /* 0x000fc60000000000 */
[----:B-1----:R-:W-:Y:S01]  /*0b40*/  FFMA R6, R19, R16, R6 ;  /* 0x0000001013067223 */ /* 0x002fe20000000006 */
[----:B--2---:R-:W-:Y:S04]  /*0b50*/  STS [R12], R25 ;  /* 0x000000190c007388 */ /* 0x004fe80000000800 */
[----:B---3--:R-:W-:Y:S01]  /*0b60*/  STS [R18], R23 ;  /* 0x0000001712007388 */ /* 0x008fe20000000800 */
        /* <DEDUP_REMOVED lines=8> */
.L_x_3:
[----:B------:R-:W-:Y:S05]  /*0bf0*/  @P0 BRA `(.L_x_0) ;  /* 0x0000000000640947 */ /* 0x000fea0003800000 */
[----:B------:R-:W0:Y:S01]  /*0c00*/  LDCU.64 UR6, c[0x0][0x390] ;  /* 0x00007200ff0677ac */ /* 0x000e220008000a00 */
[----:B------:R-:W-:Y:S02]  /*0c10*/  IMAD.SHL.U32 R6, R0, 0x2, RZ ;  /* 0x0000000200067824 */ /* 0x000fe400078e00ff */
        /* <DEDUP_REMOVED lines=12> */
[----:B------:R-:W3:Y:S04]  /*0ce0*/  LDG.E R7, desc[UR4][R6.64] ;  /* 0x0000000406077981 */ /* 0x000ee8000c1e1900 */
        /* <DEDUP_REMOVED lines=10> */
.L_x_0:
[----:B------:R-:W0:Y:S01]  /*0d90*/  S2R R5, SR_TID.Y ;  /* 0x0000000000057919 */ /* 0x000e220000002200 */
[----:B------:R-:W1:Y:S01]  /*0da0*/  LDCU UR6, c[0x0][0x3b8] ;  /* 0x00007700ff0677ac */ /* 0x000e620008000800 */
[----:B------:R-:W0:Y:S01]  /*0db0*/  S2R R0, SR_TID.X ;  /* 0x0000000000007919 */ /* 0x000e220000002100 */
[----:B------:R-:W2:Y:S01]  /*0dc0*/  LDCU.64 UR8, c[0x0][0x3c0] ;  /* 0x00007800ff0877ac */ /* 0x000ea20008000a00 */
[----:B-1----:R-:W-:Y:S02]  /*0dd0*/  IMAD R2, R2, UR6, R3 ;  /* 0x0000000602027c24 */ /* 0x002fe4000f8e0203 */
[----:B0-----:R-:W-:-:S05]  /*0de0*/  IMAD R5, R5, UR6, R0 ;  /* 0x0000000605057c24 */ /* 0x001fca000f8e0200 */
[----:B------:R-:W-:Y:S02]  /*0df0*/  SHF.R.S32.HI R3, RZ, 0x1f, R5 ;  /* 0x0000001fff037819 */ /* 0x000fe40000011405 */
[----:B------:R-:W-:-:S04]  /*0e00*/  IADD3 R5, P0, PT, R2, R5, RZ ;  /* 0x0000000502057210 */ /* 0x000fc80007f1e0ff */
[----:B------:R-:W-:Y:S02]  /*0e10*/  LEA.HI.X.SX32 R0, R2, R3, 0x1, P0 ;  /* 0x0000000302007211 */ /* 0x000fe400000f0eff */
[----:B--2---:R-:W-:-:S04]  /*0e20*/  LEA R2, P0, R5, UR8, 0x2 ;  /* 0x0000000805027c11 */ /* 0x004fc8000f8010ff */
[----:B------:R-:W-:-:S05]  /*0e30*/  LEA.HI.X R3, R5, UR9, R0, 0x2, P0 ;  /* 0x0000000905037c11 */ /* 0x000fca00080f1400 */
[----:B------:R-:W-:Y:S01]  /*0e40*/  STG.E desc[UR4][R2.64], R21 ;  /* 0x0000001502007986 */ /* 0x000fe2000c101904 */
[----:B------:R-:W-:Y:S05]  /*0e50*/  EXIT ;  /* 0x000000000000794d */ /* 0x000fea0003800000 */
.L_x_4:
[----:B------:R-:W-:-:S00]  /*0e60*/  BRA `(.L_x_4) ;  /* 0xfffffffc00fc7947 */ /* 0x000fc0000383ffff */
[----:B------:R-:W-:-:S00]  /*0e70*/  NOP ;  /* 0x0000000000007918 */ /* 0x000fc00000000000 */
        /* <DEDUP_REMOVED lines=8> */
.L_x_5:


//--------------------- .nv.shared._Z12MatMulKernel6MatrixS_S_ --------------------------
	.section	.nv.shared._Z12MatMulKernel6MatrixS_S_,"aw",@nobits
	.sectionflags	@""
	.align	4
.nv.shared._Z12MatMulKernel6MatrixS_S_:
	.zero		1072


//--------------------- .nv.shared.reserved.0     --------------------------
	.section	.nv.shared.reserved.0,"aw",@nobits
	.weak		__nv_reservedSMEM_offset_0_alias
	.size		__nv_reservedSMEM_offset_0_alias, 0, 64
	.other		__nv_reservedSMEM_offset_0_alias,@"STO_CUDA_RESERVED_SHARED STV_DEFAULT"
__nv_reservedSMEM_offset_0_alias:
	.zero		0
	.zero		64


//--------------------- .nv.constant0._Z12MatMulKernel6MatrixS_S_ --------------------------
	.section	.nv.constant0._Z12MatMulKernel6MatrixS_S_,"a",@progbits
	.sectionflags	@""
	.align	4
.nv.constant0._Z12MatMulKernel6MatrixS_S_:
	.zero		968


//--------------------- SYMBOLS --------------------------

	.type		.nv.reservedSmem.offset0,@object
	.size		.nv.reservedSmem.offset0,0x4
	.type		.nv.reservedSmem.cap,@object
	.size		.nv.reservedSmem.cap,0x4
